	.headerflags	@"EF_CUDA_TEXMODE_UNIFIED EF_CUDA_64BIT_ADDRESS EF_CUDA_ACCELERATORS EF_CUDA_SM90 EF_CUDA_VIRTUAL_SM(EF_CUDA_SM90)"
	.elftype	@"ET_EXEC"


//--------------------- .nv.info                  --------------------------
	.section	.nv.info,"",@"SHT_CUDA_INFO"
	.align	4


	//----- nvinfo : EIATTR_REGCOUNT
	.align		4
        /*0000*/ 	.byte	0x04, 0x2f
        /*0002*/ 	.short	(.L_2 - .L_1)
	.align		4
.L_1:
        /*0004*/ 	.word	index@(triton_poi_fused_native_group_norm_relu_48)
        /*0008*/ 	.word	0x00000012


	//----- nvinfo : EIATTR_MIN_STACK_SIZE
	.align		4
.L_2:
        /*000c*/ 	.byte	0x04, 0x12
        /*000e*/ 	.short	(.L_4 - .L_3)
	.align		4
.L_3:
        /*0010*/ 	.word	index@(triton_poi_fused_native_group_norm_relu_48)
        /*0014*/ 	.word	0x00000000


	//----- nvinfo : EIATTR_FRAME_SIZE
	.align		4
.L_4:
        /*0018*/ 	.byte	0x04, 0x11
        /*001a*/ 	.short	(.L_6 - .L_5)
	.align		4
.L_5:
        /*001c*/ 	.word	index@(triton_poi_fused_native_group_norm_relu_48)
        /*0020*/ 	.word	0x00000000


	//----- nvinfo : EIATTR_MIN_STACK_SIZE
	.align		4
.L_6:
        /*0024*/ 	.byte	0x04, 0x12
        /*0026*/ 	.short	(.L_8 - .L_7)
	.align		4
.L_7:
        /*0028*/ 	.word	index@(triton_poi_fused_native_group_norm_relu_48)
        /*002c*/ 	.word	0x00000000
.L_8:


//--------------------- .nv.info.triton_poi_fused_native_group_norm_relu_48 --------------------------
	.section	.nv.info.triton_poi_fused_native_group_norm_relu_48,"",@"SHT_CUDA_INFO"
	.sectionflags	@""
	.align	4


	//----- nvinfo : EIATTR_CUDA_API_VERSION
	.align		4
        /*0000*/ 	.byte	0x04, 0x37
        /*0002*/ 	.short	(.L_10 - .L_9)
.L_9:
        /*0004*/ 	.word	0x0000007c


	//----- nvinfo : EIATTR_KPARAM_INFO
	.align		4
.L_10:
        /*0008*/ 	.byte	0x04, 0x17
        /*000a*/ 	.short	(.L_12 - .L_11)
.L_11:
        /*000c*/ 	.word	0x00000000
        /*0010*/ 	.short	0x0006
        /*0012*/ 	.short	0x0030
        /*0014*/ 	.byte	0x00, 0xf0, 0x11, 0x00


	//----- nvinfo : EIATTR_KPARAM_INFO
	.align		4
.L_12:
        /*0018*/ 	.byte	0x04, 0x17
        /*001a*/ 	.short	(.L_14 - .L_13)
.L_13:
        /*001c*/ 	.word	0x00000000
        /*0020*/ 	.short	0x0005
        /*0022*/ 	.short	0x0028
        /*0024*/ 	.byte	0x00, 0xf4, 0x21, 0x00


	//----- nvinfo : EIATTR_KPARAM_INFO
	.align		4
.L_14:
        /*0028*/ 	.byte	0x04, 0x17
        /*002a*/ 	.short	(.L_16 - .L_15)
.L_15:
        /*002c*/ 	.word	0x00000000
        /*0030*/ 	.short	0x0004
        /*0032*/ 	.short	0x0020
        /*0034*/ 	.byte	0x00, 0xf4, 0x21, 0x00


	//----- nvinfo : EIATTR_KPARAM_INFO
	.align		4
.L_16:
        /*0038*/ 	.byte	0x04, 0x17
        /*003a*/ 	.short	(.L_18 - .L_17)
.L_17:
        /*003c*/ 	.word	0x00000000
        /*0040*/ 	.short	0x0003
        /*0042*/ 	.short	0x0018
        /*0044*/ 	.byte	0x00, 0xf4, 0x21, 0x00


	//----- nvinfo : EIATTR_KPARAM_INFO
	.align		4
.L_18:
        /*0048*/ 	.byte	0x04, 0x17
        /*004a*/ 	.short	(.L_20 - .L_19)
.L_19:
        /*004c*/ 	.word	0x00000000
        /*0050*/ 	.short	0x0002
        /*0052*/ 	.short	0x0010
        /*0054*/ 	.byte	0x00, 0xf4, 0x21, 0x00


	//----- nvinfo : EIATTR_KPARAM_INFO
	.align		4
.L_20:
        /*0058*/ 	.byte	0x04, 0x17
        /*005a*/ 	.short	(.L_22 - .L_21)
.L_21:
        /*005c*/ 	.word	0x00000000
        /*0060*/ 	.short	0x0001
        /*0062*/ 	.short	0x0008
        /*0064*/ 	.byte	0x00, 0xf4, 0x21, 0x00


	//----- nvinfo : EIATTR_KPARAM_INFO
	.align		4
.L_22:
        /*0068*/ 	.byte	0x04, 0x17
        /*006a*/ 	.short	(.L_24 - .L_23)
.L_23:
        /*006c*/ 	.word	0x00000000
        /*0070*/ 	.short	0x0000
        /*0072*/ 	.short	0x0000
        /*0074*/ 	.byte	0x00, 0xf4, 0x21, 0x00


	//----- nvinfo : EIATTR_SPARSE_MMA_MASK
	.align		4
.L_24:
        /*0078*/ 	.byte	0x03, 0x50
        /*007a*/ 	.short	0x0000


	//----- nvinfo : EIATTR_MAXREG_COUNT
	.align		4
        /*007c*/ 	.byte	0x03, 0x1b
        /*007e*/ 	.short	0x00ff


	//----- nvinfo : EIATTR_EXIT_INSTR_OFFSETS
	.align		4
        /*0080*/ 	.byte	0x04, 0x1c
        /*0082*/ 	.short	(.L_26 - .L_25)


	//   ....[0]....
.L_25:
        /*0084*/ 	.word	0x000002f0


	//----- nvinfo : EIATTR_REQNTID
	.align		4
.L_26:
        /*0088*/ 	.byte	0x04, 0x10
        /*008a*/ 	.short	(.L_28 - .L_27)
.L_27:
        /*008c*/ 	.word	0x00000080
        /*0090*/ 	.word	0x00000001
        /*0094*/ 	.word	0x00000001


	//----- nvinfo : EIATTR_CBANK_PARAM_SIZE
	.align		4
.L_28:
        /*0098*/ 	.byte	0x03, 0x19
        /*009a*/ 	.short	0x0034


	//----- nvinfo : EIATTR_PARAM_CBANK
	.align		4
        /*009c*/ 	.byte	0x04, 0x0a
        /*009e*/ 	.short	(.L_30 - .L_29)
	.align		4
.L_29:
        /*00a0*/ 	.word	index@(.nv.constant0.triton_poi_fused_native_group_norm_relu_48)
        /*00a4*/ 	.short	0x0210
        /*00a6*/ 	.short	0x0034


	//----- nvinfo : EIATTR_SW_WAR
	.align		4
.L_30:
        /*00a8*/ 	.byte	0x04, 0x36
        /*00aa*/ 	.short	(.L_32 - .L_31)
.L_31:
        /*00ac*/ 	.word	0x00000008
.L_32:


//--------------------- .nv.callgraph             --------------------------
	.section	.nv.callgraph,"",@"SHT_CUDA_CALLGRAPH"
	.align	4
	.sectionentsize	8
	.align		4
        /*0000*/ 	.word	0x00000000
	.align		4
        /*0004*/ 	.word	0xffffffff
	.align		4
        /*0008*/ 	.word	0x00000000
	.align		4
        /*000c*/ 	.word	0xfffffffe
	.align		4
        /*0010*/ 	.word	0x00000000
	.align		4
        /*0014*/ 	.word	0xfffffffd
	.align		4
        /*0018*/ 	.word	0x00000000
	.align		4
        /*001c*/ 	.word	0xfffffffc


//--------------------- .nv.constant4             --------------------------
	.section	.nv.constant4,"a",@progbits
	.align	8
	.align		8
.nv.constant4:
        /*0000*/ 	.dword	_$_str


//--------------------- .text.triton_poi_fused_native_group_norm_relu_48 --------------------------
	.section	.text.triton_poi_fused_native_group_norm_relu_48,"ax",@progbits
	.align	128
        .global         triton_poi_fused_native_group_norm_relu_48
        .type           triton_poi_fused_native_group_norm_relu_48,@function
        .size           triton_poi_fused_native_group_norm_relu_48,(.L_x_1 - triton_poi_fused_native_group_norm_relu_48)
        .other          triton_poi_fused_native_group_norm_relu_48,@"STO_CUDA_ENTRY STV_DEFAULT"
triton_poi_fused_native_group_norm_relu_48:
.text.triton_poi_fused_native_group_norm_relu_48:
[----:B------:R-:W-:Y:S01]  /*0000*/  LDC R1, c[0x0][0x28] ;  /* 0x00000a00ff017b82 */ /* 0x000fe20000000800 */
[----:B------:R-:W1:Y:S07]  /*0010*/  S2R R0, SR_TID.X ;  /* 0x0000000000007919 */ /* 0x000e6e0000002100 */
[----:B------:R-:W2:Y:S01]  /*0020*/  LDC.64 R6, c[0x0][0x220] ;  /* 0x00008800ff067b82 */ /* 0x000ea20000000a00 */
[----:B------:R-:W-:Y:S01]  /*0030*/  ULDC.64 UR4, c[0x0][0x208] ;  /* 0x0000820000047ab9 */ /* 0x000fe20000000a00 */
[----:B------:R-:W3:Y:S06]  /*0040*/  S2R R3, SR_CTAID.X ;  /* 0x0000000000037919 */ /* 0x000eec0000002500 */
[----:B------:R-:W4:Y:S08]  /*0050*/  LDC.64 R12, c[0x0][0x210] ;  /* 0x00008400ff0c7b82 */ /* 0x000f300000000a00 */
[----:B------:R-:W5:Y:S08]  /*0060*/  LDC.64 R8, c[0x0][0x218] ;  /* 0x00008600ff087b82 */ /* 0x000f700000000a00 */
[----:B------:R-:W2:Y:S01]  /*0070*/  LDC.64 R14, c[0x0][0x228] ;  /* 0x00008a00ff0e7b82 */ /* 0x000ea20000000a00 */
[----:B-1----:R-:W-:-:S02]  /*0080*/  LOP3.LUT R0, R0, 0x7f, RZ, 0xc0, !PT ;  /* 0x0000007f00007812 */ /* 0x002fc400078ec0ff */
[----:B---3--:R-:W-:-:S03]  /*0090*/  SHF.R.S32.HI R2, RZ, 0x18, R3 ;  /* 0x00000018ff027819 */ /* 0x008fc60000011403 */
[----:B------:R-:W-:Y:S01]  /*00a0*/  IMAD R0, R3, 0x80, R0 ;  /* 0x0000008003007824 */ /* 0x000fe200078e0200 */
[----:B------:R-:W-:-:S04]  /*00b0*/  SGXT R3, R2, 0x1 ;  /* 0x000000010203781a */ /* 0x000fc80000000200 */
[CC--:B------:R-:W-:Y:S02]  /*00c0*/  LEA.HI R2, R3.reuse, R0.reuse, RZ, 0xb ;  /* 0x0000000003027211 */ /* 0x0c0fe400078f58ff */
[----:B------:R-:W-:Y:S02]  /*00d0*/  LEA.HI R3, R3, R0, RZ, 0xd ;  /* 0x0000000003037211 */ /* 0x000fe400078f68ff */
[----:B------:R-:W-:Y:S02]  /*00e0*/  LOP3.LUT R5, R2, 0xfffff800, RZ, 0xc0, !PT ;  /* 0xfffff80002057812 */ /* 0x000fe400078ec0ff */
[----:B------:R-:W-:-:S03]  /*00f0*/  SHF.R.S32.HI R3, RZ, 0xd, R3 ;  /* 0x0000000dff037819 */ /* 0x000fc60000011403 */
[----:B------:R-:W-:-:S05]  /*0100*/  IMAD.IADD R2, R0, 0x1, -R5 ;  /* 0x0000000100027824 */ /* 0x000fca00078e0a05 */
[----:B------:R-:W-:-:S04]  /*0110*/  PRMT R4, R2, 0x9910, RZ ;  /* 0x0000991002047816 */ /* 0x000fc800000000ff */
[----:B------:R-:W-:-:S04]  /*0120*/  SHF.R.S32.HI R4, RZ, 0xf, R4 ;  /* 0x0000000fff047819 */ /* 0x000fc80000011404 */
[----:B------:R-:W-:-:S04]  /*0130*/  LOP3.LUT R5, R4, 0xffff, RZ, 0xc0, !PT ;  /* 0x0000ffff04057812 */ /* 0x000fc800078ec0ff */
[----:B------:R-:W-:-:S04]  /*0140*/  LEA.HI R4, R5, R2, RZ, 0x16 ;  /* 0x0000000205047211 */ /* 0x000fc800078fb0ff */
[----:B------:R-:W-:-:S04]  /*0150*/  PRMT R4, R4, 0x9910, RZ ;  /* 0x0000991004047816 */ /* 0x000fc800000000ff */
[----:B------:R-:W-:-:S04]  /*0160*/  SHF.R.S32.HI R4, RZ, 0x6, R4 ;  /* 0x00000006ff047819 */ /* 0x000fc80000011404 */
[----:B------:R-:W-:-:S05]  /*0170*/  PRMT R4, R4, 0x9910, RZ ;  /* 0x0000991004047816 */ /* 0x000fca00000000ff */
[----:B------:R-:W-:Y:S02]  /*0180*/  IMAD R3, R3, 0x20, R4 ;  /* 0x0000002003037824 */ /* 0x000fe400078e0204 */
[----:B------:R-:W1:Y:S02]  /*0190*/  LDC.64 R4, c[0x0][0x230] ;  /* 0x00008c00ff047b82 */ /* 0x000e640000000a00 */
[----:B--2---:R-:W-:-:S06]  /*01a0*/  IMAD.WIDE R10, R3, 0x4, R6 ;  /* 0x00000004030a7825 */ /* 0x004fcc00078e0206 */
[----:B------:R-:W2:Y:S01]  /*01b0*/  LDG.E.EL R10, desc[UR4][R10.64] ;  /* 0x000000040a0a7981 */ /* 0x000ea2000c2e1900 */
[----:B----4-:R-:W-:-:S04]  /*01c0*/  IMAD.WIDE R6, R0, 0x4, R12 ;  /* 0x0000000400067825 */ /* 0x010fc800078e020c */
[----:B-----5:R-:W-:Y:S02]  /*01d0*/  IMAD.WIDE R8, R3, 0x4, R8 ;  /* 0x0000000403087825 */ /* 0x020fe400078e0208 */
[----:B------:R-:W3:Y:S02]  /*01e0*/  LDG.E R6, desc[UR4][R6.64] ;  /* 0x0000000406067981 */ /* 0x000ee4000c1e1900 */
[C---:B0-----:R-:W-:Y:S02]  /*01f0*/  IMAD.WIDE R12, R2.reuse, 0x4, R14 ;  /* 0x00000004020c7825 */ /* 0x041fe400078e020e */
[----:B------:R-:W3:Y:S04]  /*0200*/  LDG.E.EL R9, desc[UR4][R8.64] ;  /* 0x0000000408097981 */ /* 0x000ee8000c2e1900 */
[----:B------:R-:W4:Y:S01]  /*0210*/  LDG.E.EL R12, desc[UR4][R12.64] ;  /* 0x000000040c0c7981 */ /* 0x000f22000c2e1900 */
[----:B-1----:R-:W-:-:S06]  /*0220*/  IMAD.WIDE R4, R2, 0x4, R4 ;  /* 0x0000000402047825 */ /* 0x002fcc00078e0204 */
[----:B------:R-:W4:Y:S01]  /*0230*/  LDG.E.EL R5, desc[UR4][R4.64] ;  /* 0x0000000404057981 */ /* 0x000f22000c2e1900 */
[----:B------:R-:W-:-:S04]  /*0240*/  IMAD.MOV.U32 R3, RZ, RZ, 0x3b800000 ;  /* 0x3b800000ff037424 */ /* 0x000fc800078e00ff */
[----:B--2---:R-:W-:Y:S02]  /*0250*/  FFMA R14, R10, R3, 9.9999997473787516356e-06 ;  /* 0x3727c5ac0a0e7423 */ /* 0x004fe40000000003 */
[----:B------:R-:W0:Y:S04]  /*0260*/  LDC.64 R2, c[0x0][0x238] ;  /* 0x00008e00ff027b82 */ /* 0x000e280000000a00 */
[----:B------:R-:W1:Y:S01]  /*0270*/  MUFU.RSQ R14, R14 ;  /* 0x0000000e000e7308 */ /* 0x000e620000001400 */
[----:B---3--:R-:W-:-:S04]  /*0280*/  FADD R11, R6, -R9 ;  /* 0x80000009060b7221 */ /* 0x008fc80000000000 */
[----:B-1----:R-:W-:-:S04]  /*0290*/  FMUL R11, R14, R11 ;  /* 0x0000000b0e0b7220 */ /* 0x002fc80000400000 */
[----:B----4-:R-:W-:Y:S01]  /*02a0*/  FFMA R11, R12, R11, R5 ;  /* 0x0000000b0c0b7223 */ /* 0x010fe20000000005 */
[----:B0-----:R-:W-:-:S04]  /*02b0*/  IMAD.WIDE R2, R0, 0x4, R2 ;  /* 0x0000000400027825 */ /* 0x001fc800078e0202 */
[----:B------:R-:W-:-:S04]  /*02c0*/  FSETP.GEU.AND P0, PT, R11, RZ, PT ;  /* 0x000000ff0b00720b */ /* 0x000fc80003f0e000 */
[----:B------:R-:W-:-:S05]  /*02d0*/  FSEL R11, R11, RZ, P0 ;  /* 0x000000ff0b0b7208 */ /* 0x000fca0000000000 */
[----:B------:R-:W-:Y:S01]  /*02e0*/  STG.E desc[UR4][R2.64], R11 ;  /* 0x0000000b02007986 */ /* 0x000fe2000c101904 */
[----:B------:R-:W-:Y:S05]  /*02f0*/  EXIT ;  /* 0x000000000000794d */ /* 0x000fea0003800000 */
.L_x_0:
[----:B------:R-:W-:-:S00]  /*0300*/  BRA `(.L_x_0) ;  /* 0xfffffffc00fc7947 */ /* 0x000fc0000383ffff */
[----:B------:R-:W-:-:S00]  /*0310*/  NOP ;  /* 0x0000000000007918 */ /* 0x000fc00000000000 */
        /* <DEDUP_REMOVED lines=14> */
.L_x_1:


//--------------------- .nv.global.init           --------------------------
	.section	.nv.global.init,"aw",@progbits
.nv.global.init:
	.type		_$_str,@object
	.size		_$_str,(.L_0 - _$_str)
_$_str:
        /*0000*/ 	.byte	0x5f, 0x5f, 0x43, 0x55, 0x44, 0x41, 0x5f, 0x46, 0x54, 0x5a, 0x00
.L_0:


//--------------------- .nv.constant0.triton_poi_fused_native_group_norm_relu_48 --------------------------
	.section	.nv.constant0.triton_poi_fused_native_group_norm_relu_48,"a",@progbits
	.sectionflags	@""
	.align	4
.nv.constant0.triton_poi_fused_native_group_norm_relu_48:
	.zero		580
